	.headerflags	@"EF_CUDA_TEXMODE_UNIFIED EF_CUDA_64BIT_ADDRESS EF_CUDA_ACCELERATORS EF_CUDA_SM90 EF_CUDA_VIRTUAL_SM(EF_CUDA_SM90)"
	.elftype	@"ET_EXEC"


//--------------------- .nv.info                  --------------------------
	.section	.nv.info,"",@"SHT_CUDA_INFO"
	.align	4


	//----- nvinfo : EIATTR_REGCOUNT
	.align		4
        /*0000*/ 	.byte	0x04, 0x2f
        /*0002*/ 	.short	(.L_1 - .L_0)
	.align		4
.L_0:
        /*0004*/ 	.word	index@(triton_poi_fused__unsafe_index_add_37)
        /*0008*/ 	.word	0x00000010


	//----- nvinfo : EIATTR_MIN_STACK_SIZE
	.align		4
.L_1:
        /*000c*/ 	.byte	0x04, 0x12
        /*000e*/ 	.short	(.L_3 - .L_2)
	.align		4
.L_2:
        /*0010*/ 	.word	index@(triton_poi_fused__unsafe_index_add_37)
        /*0014*/ 	.word	0x00000000


	//----- nvinfo : EIATTR_FRAME_SIZE
	.align		4
.L_3:
        /*0018*/ 	.byte	0x04, 0x11
        /*001a*/ 	.short	(.L_5 - .L_4)
	.align		4
.L_4:
        /*001c*/ 	.word	index@(triton_poi_fused__unsafe_index_add_37)
        /*0020*/ 	.word	0x00000000


	//----- nvinfo : EIATTR_MIN_STACK_SIZE
	.align		4
.L_5:
        /*0024*/ 	.byte	0x04, 0x12
        /*0026*/ 	.short	(.L_7 - .L_6)
	.align		4
.L_6:
        /*0028*/ 	.word	index@(triton_poi_fused__unsafe_index_add_37)
        /*002c*/ 	.word	0x00000000
.L_7:


//--------------------- .nv.info.triton_poi_fused__unsafe_index_add_37 --------------------------
	.section	.nv.info.triton_poi_fused__unsafe_index_add_37,"",@"SHT_CUDA_INFO"
	.sectionflags	@""
	.align	4


	//----- nvinfo : EIATTR_CUDA_API_VERSION
	.align		4
        /*0000*/ 	.byte	0x04, 0x37
        /*0002*/ 	.short	(.L_9 - .L_8)
.L_8:
        /*0004*/ 	.word	0x0000007c


	//----- nvinfo : EIATTR_KPARAM_INFO
	.align		4
.L_9:
        /*0008*/ 	.byte	0x04, 0x17
        /*000a*/ 	.short	(.L_11 - .L_10)
.L_10:
        /*000c*/ 	.word	0x00000000
        /*0010*/ 	.short	0x0004
        /*0012*/ 	.short	0x0020
        /*0014*/ 	.byte	0x00, 0xf0, 0x11, 0x00


	//----- nvinfo : EIATTR_KPARAM_INFO
	.align		4
.L_11:
        /*0018*/ 	.byte	0x04, 0x17
        /*001a*/ 	.short	(.L_13 - .L_12)
.L_12:
        /*001c*/ 	.word	0x00000000
        /*0020*/ 	.short	0x0003
        /*0022*/ 	.short	0x0018
        /*0024*/ 	.byte	0x00, 0xf4, 0x21, 0x00


	//----- nvinfo : EIATTR_KPARAM_INFO
	.align		4
.L_13:
        /*0028*/ 	.byte	0x04, 0x17
        /*002a*/ 	.short	(.L_15 - .L_14)
.L_14:
        /*002c*/ 	.word	0x00000000
        /*0030*/ 	.short	0x0002
        /*0032*/ 	.short	0x0010
        /*0034*/ 	.byte	0x00, 0xf4, 0x21, 0x00


	//----- nvinfo : EIATTR_KPARAM_INFO
	.align		4
.L_15:
        /*0038*/ 	.byte	0x04, 0x17
        /*003a*/ 	.short	(.L_17 - .L_16)
.L_16:
        /*003c*/ 	.word	0x00000000
        /*0040*/ 	.short	0x0001
        /*0042*/ 	.short	0x0008
        /*0044*/ 	.byte	0x00, 0xf4, 0x21, 0x00


	//----- nvinfo : EIATTR_KPARAM_INFO
	.align		4
.L_17:
        /*0048*/ 	.byte	0x04, 0x17
        /*004a*/ 	.short	(.L_19 - .L_18)
.L_18:
        /*004c*/ 	.word	0x00000000
        /*0050*/ 	.short	0x0000
        /*0052*/ 	.short	0x0000
        /*0054*/ 	.byte	0x00, 0xf4, 0x21, 0x00


	//----- nvinfo : EIATTR_SPARSE_MMA_MASK
	.align		4
.L_19:
        /*0058*/ 	.byte	0x03, 0x50
        /*005a*/ 	.short	0x0000


	//----- nvinfo : EIATTR_MAXREG_COUNT
	.align		4
        /*005c*/ 	.byte	0x03, 0x1b
        /*005e*/ 	.short	0x00ff


	//----- nvinfo : EIATTR_EXIT_INSTR_OFFSETS
	.align		4
        /*0060*/ 	.byte	0x04, 0x1c
        /*0062*/ 	.short	(.L_21 - .L_20)


	//   ....[0]....
.L_20:
        /*0064*/ 	.word	0x000003f0


	//----- nvinfo : EIATTR_REQNTID
	.align		4
.L_21:
        /*0068*/ 	.byte	0x04, 0x10
        /*006a*/ 	.short	(.L_23 - .L_22)
.L_22:
        /*006c*/ 	.word	0x00000100
        /*0070*/ 	.word	0x00000001
        /*0074*/ 	.word	0x00000001


	//----- nvinfo : EIATTR_CBANK_PARAM_SIZE
	.align		4
.L_23:
        /*0078*/ 	.byte	0x03, 0x19
        /*007a*/ 	.short	0x0024


	//----- nvinfo : EIATTR_PARAM_CBANK
	.align		4
        /*007c*/ 	.byte	0x04, 0x0a
        /*007e*/ 	.short	(.L_25 - .L_24)
	.align		4
.L_24:
        /*0080*/ 	.word	index@(.nv.constant0.triton_poi_fused__unsafe_index_add_37)
        /*0084*/ 	.short	0x0210
        /*0086*/ 	.short	0x0024


	//----- nvinfo : EIATTR_SW_WAR
	.align		4
.L_25:
        /*0088*/ 	.byte	0x04, 0x36
        /*008a*/ 	.short	(.L_27 - .L_26)
.L_26:
        /*008c*/ 	.word	0x00000008
.L_27:


//--------------------- .nv.callgraph             --------------------------
	.section	.nv.callgraph,"",@"SHT_CUDA_CALLGRAPH"
	.align	4
	.sectionentsize	8
	.align		4
        /*0000*/ 	.word	0x00000000
	.align		4
        /*0004*/ 	.word	0xffffffff
	.align		4
        /*0008*/ 	.word	0x00000000
	.align		4
        /*000c*/ 	.word	0xfffffffe
	.align		4
        /*0010*/ 	.word	0x00000000
	.align		4
        /*0014*/ 	.word	0xfffffffd
	.align		4
        /*0018*/ 	.word	0x00000000
	.align		4
        /*001c*/ 	.word	0xfffffffc


//--------------------- .text.triton_poi_fused__unsafe_index_add_37 --------------------------
	.section	.text.triton_poi_fused__unsafe_index_add_37,"ax",@progbits
	.align	128
        .global         triton_poi_fused__unsafe_index_add_37
        .type           triton_poi_fused__unsafe_index_add_37,@function
        .size           triton_poi_fused__unsafe_index_add_37,(.L_x_1 - triton_poi_fused__unsafe_index_add_37)
        .other          triton_poi_fused__unsafe_index_add_37,@"STO_CUDA_ENTRY STV_DEFAULT"
triton_poi_fused__unsafe_index_add_37:
.text.triton_poi_fused__unsafe_index_add_37:
[----:B------:R-:W-:Y:S01]  /*0000*/  LDC R1, c[0x0][0x28] ;  /* 0x00000a00ff017b82 */ /* 0x000fe20000000800 */
[----:B------:R-:W1:Y:S07]  /*0010*/  S2R R0, SR_TID.X ;  /* 0x0000000000007919 */ /* 0x000e6e0000002100 */
[----:B------:R-:W2:Y:S01]  /*0020*/  LDC.64 R4, c[0x0][0x210] ;  /* 0x00008400ff047b82 */ /* 0x000ea20000000a00 */
[----:B------:R-:W-:Y:S01]  /*0030*/  ULDC.64 UR4, c[0x0][0x208] ;  /* 0x0000820000047ab9 */ /* 0x000fe20000000a00 */
[----:B------:R-:W-:Y:S01]  /*0040*/  ULDC.64 UR6, c[0x0][0x218] ;  /* 0x0000860000067ab9 */ /* 0x000fe20000000a00 */
[----:B------:R-:W3:Y:S01]  /*0050*/  S2R R9, SR_CTAID.X ;  /* 0x0000000000097919 */ /* 0x000ee20000002500 */
[----:B------:R-:W-:Y:S01]  /*0060*/  ULDC.64 UR8, c[0x0][0x220] ;  /* 0x0000880000087ab9 */ /* 0x000fe20000000a00 */
[----:B-1----:R-:W-:-:S05]  /*0070*/  IMAD.SHL.U32 R0, R0, 0x2, RZ ;  /* 0x0000000200007824 */ /* 0x002fca00078e00ff */
[----:B------:R-:W-:-:S05]  /*0080*/  LOP3.LUT R0, R0, 0x1fe, RZ, 0xc0, !PT ;  /* 0x000001fe00007812 */ /* 0x000fca00078ec0ff */
[----:B---3--:R-:W-:-:S05]  /*0090*/  IMAD R0, R9, 0x200, R0 ;  /* 0x0000020009007824 */ /* 0x008fca00078e0200 */
[----:B------:R-:W-:-:S04]  /*00a0*/  SHF.R.S32.HI R3, RZ, 0x1f, R0 ;  /* 0x0000001fff037819 */ /* 0x000fc80000011400 */
[----:B------:R-:W-:-:S04]  /*00b0*/  LEA.HI R6, R3, R0, RZ, 0x6 ;  /* 0x0000000003067211 */ /* 0x000fc800078f30ff */
[----:B------:R-:W-:Y:S02]  /*00c0*/  SHF.R.S32.HI R2, RZ, 0x6, R6 ;  /* 0x00000006ff027819 */ /* 0x000fe40000011406 */
[----:B------:R-:W-:Y:S02]  /*00d0*/  LOP3.LUT R7, R6, 0xffffffc0, RZ, 0xc0, !PT ;  /* 0xffffffc006077812 */ /* 0x000fe400078ec0ff */
[----:B------:R-:W-:-:S04]  /*00e0*/  LEA.HI R3, R2, R2, RZ, 0x6 ;  /* 0x0000000202037211 */ /* 0x000fc800078f30ff */
[----:B------:R-:W-:-:S05]  /*00f0*/  LOP3.LUT R3, R3, 0xffffffc0, RZ, 0xc0, !PT ;  /* 0xffffffc003037812 */ /* 0x000fca00078ec0ff */
[----:B------:R-:W-:-:S04]  /*0100*/  IMAD.IADD R3, R2, 0x1, -R3 ;  /* 0x0000000102037824 */ /* 0x000fc800078e0a03 */
[----:B--2---:R-:W-:-:S04]  /*0110*/  IMAD.WIDE R2, R3, 0x8, R4 ;  /* 0x0000000803027825 */ /* 0x004fc800078e0204 */
[----:B------:R-:W-:Y:S02]  /*0120*/  IMAD.IADD R7, R0, 0x1, -R7 ;  /* 0x0000000100077824 */ /* 0x000fe400078e0a07 */
[----:B------:R-:W2:Y:S02]  /*0130*/  LDG.E.EL.64 R2, desc[UR4][R2.64] ;  /* 0x0000000402027981 */ /* 0x000ea4000c2e1b00 */
[----:B------:R-:W-:-:S06]  /*0140*/  IMAD.WIDE R4, R7, 0x8, R4 ;  /* 0x0000000807047825 */ /* 0x000fcc00078e0204 */
[----:B------:R-:W3:Y:S01]  /*0150*/  LDG.E.EL.128 R4, desc[UR4][R4.64] ;  /* 0x0000000404047981 */ /* 0x000ee2000c2e1d00 */
[----:B------:R-:W-:-:S04]  /*0160*/  SHF.R.S32.HI R9, RZ, 0x16, R9 ;  /* 0x00000016ff097819 */ /* 0x000fc80000011409 */
[----:B------:R-:W-:-:S04]  /*0170*/  SGXT R9, R9, 0x1 ;  /* 0x000000010909781a */ /* 0x000fc80000000200 */
[----:B------:R-:W-:-:S04]  /*0180*/  LEA.HI R9, R9, R0, RZ, 0xc ;  /* 0x0000000009097211 */ /* 0x000fc800078f60ff */
[----:B------:R-:W-:-:S05]  /*0190*/  SHF.R.S32.HI R9, RZ, 0xc, R9 ;  /* 0x0000000cff097819 */ /* 0x000fca0000011409 */
[----:B------:R-:W-:Y:S01]  /*01a0*/  IMAD.SHL.U32 R9, R9, 0x400, RZ ;  /* 0x0000040009097824 */ /* 0x000fe200078e00ff */
[----:B--2---:R-:W-:-:S04]  /*01b0*/  SHF.R.U32.HI R11, RZ, 0x1a, R3 ;  /* 0x0000001aff0b7819 */ /* 0x004fc80000011603 */
[----:B------:R-:W-:-:S04]  /*01c0*/  LOP3.LUT R11, R11, 0x20, RZ, 0xc0, !PT ;  /* 0x000000200b0b7812 */ /* 0x000fc800078ec0ff */
[----:B------:R-:W-:Y:S02]  /*01d0*/  IADD3 R11, P0, R2, R11, RZ ;  /* 0x0000000b020b7210 */ /* 0x000fe40007f1e0ff */
[----:B---3--:R-:W-:Y:S02]  /*01e0*/  SHF.R.U32.HI R10, RZ, 0x1a, R5 ;  /* 0x0000001aff0a7819 */ /* 0x008fe40000011605 */
[----:B------:R-:W-:Y:S01]  /*01f0*/  SHF.R.S32.HI R2, RZ, 0x1f, R9 ;  /* 0x0000001fff027819 */ /* 0x000fe20000011409 */
[----:B------:R-:W-:Y:S01]  /*0200*/  IMAD.X R12, RZ, RZ, R3, P0 ;  /* 0x000000ffff0c7224 */ /* 0x000fe200000e0603 */
[----:B------:R-:W-:Y:S02]  /*0210*/  LEA R9, P0, R11, R9, 0x5 ;  /* 0x000000090b097211 */ /* 0x000fe400078028ff */
[----:B------:R-:W-:Y:S02]  /*0220*/  SHF.R.U32.HI R8, RZ, 0x1a, R7 ;  /* 0x0000001aff087819 */ /* 0x000fe40000011607 */
[----:B------:R-:W-:-:S02]  /*0230*/  LOP3.LUT R3, R10, 0x20, RZ, 0xc0, !PT ;  /* 0x000000200a037812 */ /* 0x000fc400078ec0ff */
[----:B------:R-:W-:Y:S02]  /*0240*/  LEA.HI.X R11, R11, R2, R12, 0x5, P0 ;  /* 0x000000020b0b7211 */ /* 0x000fe400000f2c0c */
[----:B------:R-:W-:Y:S02]  /*0250*/  LOP3.LUT R8, R8, 0x20, RZ, 0xc0, !PT ;  /* 0x0000002008087812 */ /* 0x000fe400078ec0ff */
[-C--:B------:R-:W-:Y:S02]  /*0260*/  IADD3 R3, P0, P1, R3, R9.reuse, R4 ;  /* 0x0000000903037210 */ /* 0x080fe4000791e004 */
[----:B------:R-:W-:Y:S02]  /*0270*/  IADD3 R2, P2, P3, R8, R9, R6 ;  /* 0x0000000908027210 */ /* 0x000fe40007b5e006 */
[-C--:B------:R-:W-:Y:S01]  /*0280*/  IADD3.X R4, RZ, R11.reuse, R5, P0, P1 ;  /* 0x0000000bff047210 */ /* 0x080fe200007e2405 */
[C---:B------:R-:W-:Y:S01]  /*0290*/  IMAD.SHL.U32 R8, R3.reuse, 0x4, RZ ;  /* 0x0000000403087824 */ /* 0x040fe200078e00ff */
[----:B------:R-:W-:Y:S01]  /*02a0*/  IADD3.X R7, RZ, R11, R7, P2, P3 ;  /* 0x0000000bff077210 */ /* 0x000fe200017e6407 */
[----:B------:R-:W-:Y:S01]  /*02b0*/  IMAD.SHL.U32 R10, R2, 0x4, RZ ;  /* 0x00000004020a7824 */ /* 0x000fe200078e00ff */
[----:B------:R-:W-:-:S02]  /*02c0*/  SHF.L.U64.HI R3, R3, 0x2, R4 ;  /* 0x0000000203037819 */ /* 0x000fc40000010204 */
[----:B------:R-:W-:Y:S02]  /*02d0*/  IADD3 R4, P0, R8, UR6, RZ ;  /* 0x0000000608047c10 */ /* 0x000fe4000ff1e0ff */
[----:B------:R-:W-:Y:S02]  /*02e0*/  IADD3 R6, P1, R10, UR6, RZ ;  /* 0x000000060a067c10 */ /* 0x000fe4000ff3e0ff */
[----:B------:R-:W-:Y:S02]  /*02f0*/  IADD3.X R5, R3, UR7, RZ, P0, !PT ;  /* 0x0000000703057c10 */ /* 0x000fe400087fe4ff */
[----:B------:R-:W-:Y:S02]  /*0300*/  SHF.L.U64.HI R2, R2, 0x2, R7 ;  /* 0x0000000202027819 */ /* 0x000fe40000010207 */
[----:B------:R-:W-:Y:S01]  /*0310*/  IADD3 R8, P2, R8, UR8, RZ ;  /* 0x0000000808087c10 */ /* 0x000fe2000ff5e0ff */
[----:B------:R-:W2:Y:S01]  /*0320*/  LDG.E.EL R4, desc[UR4][R4.64] ;  /* 0x0000000404047981 */ /* 0x000ea2000c2e1900 */
[----:B------:R-:W-:-:S02]  /*0330*/  IADD3 R10, P0, R10, UR8, RZ ;  /* 0x000000080a0a7c10 */ /* 0x000fc4000ff1e0ff */
[----:B------:R-:W-:Y:S02]  /*0340*/  IADD3.X R9, R3, UR9, RZ, P2, !PT ;  /* 0x0000000903097c10 */ /* 0x000fe400097fe4ff */
[----:B------:R-:W-:Y:S02]  /*0350*/  IADD3.X R11, R2, UR9, RZ, P0, !PT ;  /* 0x00000009020b7c10 */ /* 0x000fe400087fe4ff */
[----:B------:R-:W-:Y:S02]  /*0360*/  IADD3.X R7, R2, UR7, RZ, P1, !PT ;  /* 0x0000000702077c10 */ /* 0x000fe40008ffe4ff */
[----:B------:R-:W2:Y:S01]  /*0370*/  LDG.E.EL R9, desc[UR4][R8.64] ;  /* 0x0000000408097981 */ /* 0x000ea2000c2e1900 */
[----:B------:R-:W1:Y:S03]  /*0380*/  LDC.64 R2, c[0x0][0x228] ;  /* 0x00008a00ff027b82 */ /* 0x000e660000000a00 */
[----:B------:R-:W3:Y:S04]  /*0390*/  LDG.E.EL R6, desc[UR4][R6.64] ;  /* 0x0000000406067981 */ /* 0x000ee8000c2e1900 */
[----:B------:R-:W3:Y:S01]  /*03a0*/  LDG.E.EL R11, desc[UR4][R10.64] ;  /* 0x000000040a0b7981 */ /* 0x000ee2000c2e1900 */
[----:B-1----:R-:W-:-:S04]  /*03b0*/  IMAD.WIDE R2, R0, 0x4, R2 ;  /* 0x0000000400027825 */ /* 0x002fc800078e0202 */
[----:B--2---:R-:W-:Y:S01]  /*03c0*/  FADD R12, R4, R9 ;  /* 0x00000009040c7221 */ /* 0x004fe20000000000 */
[----:B---3--:R-:W-:-:S05]  /*03d0*/  FADD R13, R6, R11 ;  /* 0x0000000b060d7221 */ /* 0x008fca0000000000 */
[----:B------:R-:W-:Y:S01]  /*03e0*/  STG.E.64 desc[UR4][R2.64], R12 ;  /* 0x0000000c02007986 */ /* 0x000fe2000c101b04 */
[----:B------:R-:W-:Y:S05]  /*03f0*/  EXIT ;  /* 0x000000000000794d */ /* 0x000fea0003800000 */
.L_x_0:
[----:B------:R-:W-:-:S00]  /*0400*/  BRA `(.L_x_0) ;  /* 0xfffffffc00fc7947 */ /* 0x000fc0000383ffff */
[----:B------:R-:W-:-:S00]  /*0410*/  NOP ;  /* 0x0000000000007918 */ /* 0x000fc00000000000 */
        /* <DEDUP_REMOVED lines=14> */
.L_x_1:


//--------------------- .nv.constant0.triton_poi_fused__unsafe_index_add_37 --------------------------
	.section	.nv.constant0.triton_poi_fused__unsafe_index_add_37,"a",@progbits
	.sectionflags	@""
	.align	4
.nv.constant0.triton_poi_fused__unsafe_index_add_37:
	.zero		564
